	.headerflags	@"EF_CUDA_TEXMODE_UNIFIED EF_CUDA_64BIT_ADDRESS EF_CUDA_ACCELERATORS EF_CUDA_SM90 EF_CUDA_VIRTUAL_SM(EF_CUDA_SM90)"
	.elftype	@"ET_EXEC"


//--------------------- .nv.info                  --------------------------
	.section	.nv.info,"",@"SHT_CUDA_INFO"
	.align	4


	//----- nvinfo : EIATTR_REGCOUNT
	.align		4
        /*0000*/ 	.byte	0x04, 0x2f
        /*0002*/ 	.short	(.L_1 - .L_0)
	.align		4
.L_0:
        /*0004*/ 	.word	index@(triton_per_fused_dot_25)
        /*0008*/ 	.word	0x0000000f


	//----- nvinfo : EIATTR_MIN_STACK_SIZE
	.align		4
.L_1:
        /*000c*/ 	.byte	0x04, 0x12
        /*000e*/ 	.short	(.L_3 - .L_2)
	.align		4
.L_2:
        /*0010*/ 	.word	index@(triton_per_fused_dot_25)
        /*0014*/ 	.word	0x00000000


	//----- nvinfo : EIATTR_FRAME_SIZE
	.align		4
.L_3:
        /*0018*/ 	.byte	0x04, 0x11
        /*001a*/ 	.short	(.L_5 - .L_4)
	.align		4
.L_4:
        /*001c*/ 	.word	index@(triton_per_fused_dot_25)
        /*0020*/ 	.word	0x00000000


	//----- nvinfo : EIATTR_MIN_STACK_SIZE
	.align		4
.L_5:
        /*0024*/ 	.byte	0x04, 0x12
        /*0026*/ 	.short	(.L_7 - .L_6)
	.align		4
.L_6:
        /*0028*/ 	.word	index@(triton_per_fused_dot_25)
        /*002c*/ 	.word	0x00000000
.L_7:


//--------------------- .nv.info.triton_per_fused_dot_25 --------------------------
	.section	.nv.info.triton_per_fused_dot_25,"",@"SHT_CUDA_INFO"
	.sectionflags	@""
	.align	4


	//----- nvinfo : EIATTR_CUDA_API_VERSION
	.align		4
        /*0000*/ 	.byte	0x04, 0x37
        /*0002*/ 	.short	(.L_9 - .L_8)
.L_8:
        /*0004*/ 	.word	0x0000007c


	//----- nvinfo : EIATTR_KPARAM_INFO
	.align		4
.L_9:
        /*0008*/ 	.byte	0x04, 0x17
        /*000a*/ 	.short	(.L_11 - .L_10)
.L_10:
        /*000c*/ 	.word	0x00000000
        /*0010*/ 	.short	0x0003
        /*0012*/ 	.short	0x0018
        /*0014*/ 	.byte	0x00, 0xf0, 0x11, 0x00


	//----- nvinfo : EIATTR_KPARAM_INFO
	.align		4
.L_11:
        /*0018*/ 	.byte	0x04, 0x17
        /*001a*/ 	.short	(.L_13 - .L_12)
.L_12:
        /*001c*/ 	.word	0x00000000
        /*0020*/ 	.short	0x0002
        /*0022*/ 	.short	0x0010
        /*0024*/ 	.byte	0x00, 0xf4, 0x21, 0x00


	//----- nvinfo : EIATTR_KPARAM_INFO
	.align		4
.L_13:
        /*0028*/ 	.byte	0x04, 0x17
        /*002a*/ 	.short	(.L_15 - .L_14)
.L_14:
        /*002c*/ 	.word	0x00000000
        /*0030*/ 	.short	0x0001
        /*0032*/ 	.short	0x0008
        /*0034*/ 	.byte	0x00, 0xf4, 0x21, 0x00


	//----- nvinfo : EIATTR_KPARAM_INFO
	.align		4
.L_15:
        /*0038*/ 	.byte	0x04, 0x17
        /*003a*/ 	.short	(.L_17 - .L_16)
.L_16:
        /*003c*/ 	.word	0x00000000
        /*0040*/ 	.short	0x0000
        /*0042*/ 	.short	0x0000
        /*0044*/ 	.byte	0x00, 0xf4, 0x21, 0x00


	//----- nvinfo : EIATTR_SPARSE_MMA_MASK
	.align		4
.L_17:
        /*0048*/ 	.byte	0x03, 0x50
        /*004a*/ 	.short	0x0000


	//----- nvinfo : EIATTR_MAXREG_COUNT
	.align		4
        /*004c*/ 	.byte	0x03, 0x1b
        /*004e*/ 	.short	0x00ff


	//----- nvinfo : EIATTR_COOP_GROUP_MASK_REGIDS
	.align		4
        /*0050*/ 	.byte	0x04, 0x29
        /*0052*/ 	.short	(.L_19 - .L_18)


	//   ....[0]....
.L_18:
        /*0054*/ 	.word	0xffffffff


	//   ....[1]....
        /*0058*/ 	.word	0xffffffff


	//   ....[2]....
        /*005c*/ 	.word	0xffffffff


	//   ....[3]....
        /*0060*/ 	.word	0xffffffff


	//   ....[4]....
        /*0064*/ 	.word	0xffffffff


	//   ....[5]....
        /*0068*/ 	.word	0xffffffff


	//   ....[6]....
        /*006c*/ 	.word	0xffffffff


	//----- nvinfo : EIATTR_COOP_GROUP_INSTR_OFFSETS
	.align		4
.L_19:
        /*0070*/ 	.byte	0x04, 0x28
        /*0072*/ 	.short	(.L_21 - .L_20)


	//   ....[0]....
.L_20:
        /*0074*/ 	.word	0x00000140


	//   ....[1]....
        /*0078*/ 	.word	0x00000160


	//   ....[2]....
        /*007c*/ 	.word	0x00000190


	//   ....[3]....
        /*0080*/ 	.word	0x000001c0


	//   ....[4]....
        /*0084*/ 	.word	0x000001e0


	//   ....[5]....
        /*0088*/ 	.word	0x00000250


	//   ....[6]....
        /*008c*/ 	.word	0x00000270


	//----- nvinfo : EIATTR_EXIT_INSTR_OFFSETS
	.align		4
.L_21:
        /*0090*/ 	.byte	0x04, 0x1c
        /*0092*/ 	.short	(.L_23 - .L_22)


	//   ....[0]....
.L_22:
        /*0094*/ 	.word	0x000002d0


	//   ....[1]....
        /*0098*/ 	.word	0x00000310


	//----- nvinfo : EIATTR_REQNTID
	.align		4
.L_23:
        /*009c*/ 	.byte	0x04, 0x10
        /*009e*/ 	.short	(.L_25 - .L_24)
.L_24:
        /*00a0*/ 	.word	0x00000080
        /*00a4*/ 	.word	0x00000001
        /*00a8*/ 	.word	0x00000001


	//----- nvinfo : EIATTR_CBANK_PARAM_SIZE
	.align		4
.L_25:
        /*00ac*/ 	.byte	0x03, 0x19
        /*00ae*/ 	.short	0x001c


	//----- nvinfo : EIATTR_PARAM_CBANK
	.align		4
        /*00b0*/ 	.byte	0x04, 0x0a
        /*00b2*/ 	.short	(.L_27 - .L_26)
	.align		4
.L_26:
        /*00b4*/ 	.word	index@(.nv.constant0.triton_per_fused_dot_25)
        /*00b8*/ 	.short	0x0210
        /*00ba*/ 	.short	0x001c


	//----- nvinfo : EIATTR_SW_WAR
	.align		4
.L_27:
        /*00bc*/ 	.byte	0x04, 0x36
        /*00be*/ 	.short	(.L_29 - .L_28)
.L_28:
        /*00c0*/ 	.word	0x00000008
.L_29:


//--------------------- .nv.callgraph             --------------------------
	.section	.nv.callgraph,"",@"SHT_CUDA_CALLGRAPH"
	.align	4
	.sectionentsize	8
	.align		4
        /*0000*/ 	.word	0x00000000
	.align		4
        /*0004*/ 	.word	0xffffffff
	.align		4
        /*0008*/ 	.word	0x00000000
	.align		4
        /*000c*/ 	.word	0xfffffffe
	.align		4
        /*0010*/ 	.word	0x00000000
	.align		4
        /*0014*/ 	.word	0xfffffffd
	.align		4
        /*0018*/ 	.word	0x00000000
	.align		4
        /*001c*/ 	.word	0xfffffffc


//--------------------- .text.triton_per_fused_dot_25 --------------------------
	.section	.text.triton_per_fused_dot_25,"ax",@progbits
	.sectionflags	@"SHF_BARRIERS=1"
	.align	128
        .global         triton_per_fused_dot_25
        .type           triton_per_fused_dot_25,@function
        .size           triton_per_fused_dot_25,(.L_x_1 - triton_per_fused_dot_25)
        .other          triton_per_fused_dot_25,@"STO_CUDA_ENTRY STV_DEFAULT"
triton_per_fused_dot_25:
.text.triton_per_fused_dot_25:
[----:B------:R-:W0:Y:S02]  /*0000*/  LDC R1, c[0x0][0x28] ;  /* 0x00000a00ff017b82 */ /* 0x000e240000000800 */
[----:B------:R-:W1:Y:S01]  /*0010*/  S2R R12, SR_TID.X ;  /* 0x00000000000c7919 */ /* 0x000e620000002100 */
[----:B------:R-:W2:Y:S01]  /*0020*/  LDC.64 R4, c[0x0][0x210] ;  /* 0x00008400ff047b82 */ /* 0x000ea20000000a00 */
[----:B------:R-:W-:-:S07]  /*0030*/  ULDC.64 UR6, c[0x0][0x208] ;  /* 0x0000820000067ab9 */ /* 0x000fce0000000a00 */
[----:B------:R-:W3:Y:S01]  /*0040*/  LDC.64 R8, c[0x0][0x218] ;  /* 0x00008600ff087b82 */ /* 0x000ee20000000a00 */
[----:B-1----:R-:W-:-:S04]  /*0050*/  SHF.L.U32 R0, R12, 0x2, RZ ;  /* 0x000000020c007819 */ /* 0x002fc800000006ff */
[----:B------:R-:W-:-:S05]  /*0060*/  LOP3.LUT R3, R0, 0x1fc, RZ, 0xc0, !PT ;  /* 0x000001fc00037812 */ /* 0x000fca00078ec0ff */
[----:B--2---:R-:W-:-:S04]  /*0070*/  IMAD.WIDE.U32 R4, R3, 0x4, R4 ;  /* 0x0000000403047825 */ /* 0x004fc800078e0004 */
[----:B---3--:R-:W-:Y:S02]  /*0080*/  IMAD.WIDE.U32 R8, R3, 0x4, R8 ;  /* 0x0000000403087825 */ /* 0x008fe400078e0008 */
[----:B------:R-:W2:Y:S04]  /*0090*/  LDG.E.128 R4, desc[UR6][R4.64] ;  /* 0x0000000604047981 */ /* 0x000ea8000c1e1d00 */
[----:B------:R-:W2:Y:S01]  /*00a0*/  LDG.E.128 R8, desc[UR6][R8.64] ;  /* 0x0000000608087981 */ /* 0x000ea2000c1e1d00 */
[----:B------:R-:W1:Y:S01]  /*00b0*/  S2UR UR5, SR_CgaCtaId ;  /* 0x00000000000579c3 */ /* 0x000e620000008800 */
[C---:B------:R-:W-:Y:S01]  /*00c0*/  LOP3.LUT P0, RZ, R12.reuse, 0x1f, RZ, 0xc0, !PT ;  /* 0x0000001f0cff7812 */ /* 0x040fe2000780c0ff */
[----:B------:R-:W-:Y:S01]  /*00d0*/  UMOV UR4, 0x400 ;  /* 0x0000040000047882 */ /* 0x000fe20000000000 */
[----:B------:R-:W-:Y:S01]  /*00e0*/  ISETP.GE.AND P1, PT, R12, 0x4, PT ;  /* 0x000000040c00780c */ /* 0x000fe20003f26270 */
[----:B-1----:R-:W-:Y:S01]  /*00f0*/  UPRMT UR4, UR5, 0x654, UR4 ;  /* 0x0000065405047896 */ /* 0x002fe20008000004 */
[----:B--2---:R-:W-:-:S04]  /*0100*/  FMUL R3, R5, R9 ;  /* 0x0000000905037220 */ /* 0x004fc80000400000 */
[----:B------:R-:W-:-:S04]  /*0110*/  FFMA R3, R4, R8, R3 ;  /* 0x0000000804037223 */ /* 0x000fc80000000003 */
[----:B------:R-:W-:-:S04]  /*0120*/  FFMA R6, R6, R10, R3 ;  /* 0x0000000a06067223 */ /* 0x000fc80000000003 */
[----:B------:R-:W-:-:S05]  /*0130*/  FFMA R6, R7, R11, R6 ;  /* 0x0000000b07067223 */ /* 0x000fca0000000006 */
[----:B------:R-:W1:Y:S02]  /*0140*/  SHFL.BFLY PT, R3, R6, 0x10, 0x1f ;  /* 0x0e001f0006037f89 */ /* 0x000e6400000e0000 */
[----:B-1----:R-:W-:-:S05]  /*0150*/  FADD R3, R6, R3 ;  /* 0x0000000306037221 */ /* 0x002fca0000000000 */
[----:B------:R-:W1:Y:S02]  /*0160*/  SHFL.BFLY PT, R10, R3, 0x8, 0x1f ;  /* 0x0d001f00030a7f89 */ /* 0x000e6400000e0000 */
[----:B-1----:R-:W-:Y:S01]  /*0170*/  FADD R10, R3, R10 ;  /* 0x0000000a030a7221 */ /* 0x002fe20000000000 */
[----:B------:R-:W-:-:S04]  /*0180*/  SHF.R.U32.HI R3, RZ, 0x3, R12 ;  /* 0x00000003ff037819 */ /* 0x000fc8000001160c */
[----:B------:R-:W1:Y:S01]  /*0190*/  SHFL.BFLY PT, R7, R10, 0x4, 0x1f ;  /* 0x0c801f000a077f89 */ /* 0x000e6200000e0000 */
[----:B------:R-:W-:Y:S01]  /*01a0*/  LOP3.LUT R6, R3, 0xc, RZ, 0xc0, !PT ;  /* 0x0000000c03067812 */ /* 0x000fe200078ec0ff */
[----:B-1----:R-:W-:-:S05]  /*01b0*/  FADD R7, R10, R7 ;  /* 0x000000070a077221 */ /* 0x002fca0000000000 */
[----:B------:R-:W1:Y:S02]  /*01c0*/  SHFL.BFLY PT, R4, R7, 0x2, 0x1f ;  /* 0x0c401f0007047f89 */ /* 0x000e6400000e0000 */
[----:B-1----:R-:W-:-:S05]  /*01d0*/  FADD R4, R7, R4 ;  /* 0x0000000407047221 */ /* 0x002fca0000000000 */
[----:B------:R-:W1:Y:S02]  /*01e0*/  SHFL.BFLY PT, R5, R4, 0x1, 0x1f ;  /* 0x0c201f0004057f89 */ /* 0x000e6400000e0000 */
[----:B-1----:R-:W-:-:S05]  /*01f0*/  FADD R5, R4, R5 ;  /* 0x0000000504057221 */ /* 0x002fca0000000000 */
[----:B------:R-:W-:Y:S01]  /*0200*/  @!P0 STS [R6+UR4], R5 ;  /* 0x0000000506008988 */ /* 0x000fe20008000804 */
[----:B------:R-:W-:Y:S01]  /*0210*/  BAR.SYNC.DEFER_BLOCKING 0x0 ;  /* 0x0000000000007b1d */ /* 0x000fe20000010000 */
[----:B------:R-:W-:-:S04]  /*0220*/  LOP3.LUT P0, RZ, R12, 0x3, RZ, 0xc0, !PT ;  /* 0x000000030cff7812 */ /* 0x000fc8000780c0ff */
[----:B------:R-:W-:Y:S01]  /*0230*/  ISETP.LT.AND P0, PT, R12, 0x4, !P0 ;  /* 0x000000040c00780c */ /* 0x000fe20004701270 */
[----:B------:R-:W1:Y:S04]  /*0240*/  @!P1 LDS R2, [R0+UR4] ;  /* 0x0000000400029984 */ /* 0x000e680008000800 */
[----:B-1----:R-:W1:Y:S02]  /*0250*/  SHFL.BFLY PT, R3, R2, 0x2, 0x1f ;  /* 0x0c401f0002037f89 */ /* 0x002e6400000e0000 */
[----:B-1----:R-:W-:-:S05]  /*0260*/  FADD R3, R2, R3 ;  /* 0x0000000302037221 */ /* 0x002fca0000000000 */
[----:B------:R-:W1:Y:S02]  /*0270*/  SHFL.BFLY PT, R4, R3, 0x1, 0x1f ;  /* 0x0c201f0003047f89 */ /* 0x000e6400000e0000 */
[----:B-1----:R-:W-:-:S05]  /*0280*/  FADD R7, R3, R4 ;  /* 0x0000000403077221 */ /* 0x002fca0000000000 */
[----:B------:R1:W-:Y:S01]  /*0290*/  @P0 STS [R0+UR4], R7 ;  /* 0x0000000700000988 */ /* 0x0003e20008000804 */
[----:B------:R-:W-:Y:S01]  /*02a0*/  BAR.SYNC.DEFER_BLOCKING 0x0 ;  /* 0x0000000000007b1d */ /* 0x000fe20000010000 */
[----:B------:R-:W-:-:S05]  /*02b0*/  LOP3.LUT P0, RZ, R12, 0x7f, RZ, 0xc0, !PT ;  /* 0x0000007f0cff7812 */ /* 0x000fca000780c0ff */
[----:B------:R-:W2:Y:S08]  /*02c0*/  LDS R4, [UR4] ;  /* 0x00000004ff047984 */ /* 0x000eb00008000800 */
[----:B-1----:R-:W-:Y:S05]  /*02d0*/  @P0 EXIT ;  /* 0x000000000000094d */ /* 0x002fea0003800000 */
[----:B------:R-:W0:Y:S01]  /*02e0*/  LDC.64 R2, c[0x0][0x220] ;  /* 0x00008800ff027b82 */ /* 0x000e220000000a00 */
[----:B--2---:R-:W-:-:S05]  /*02f0*/  FADD R5, RZ, R4 ;  /* 0x00000004ff057221 */ /* 0x004fca0000000000 */
[----:B0-----:R-:W-:Y:S01]  /*0300*/  STG.E desc[UR6][R2.64], R5 ;  /* 0x0000000502007986 */ /* 0x001fe2000c101906 */
[----:B------:R-:W-:Y:S05]  /*0310*/  EXIT ;  /* 0x000000000000794d */ /* 0x000fea0003800000 */
.L_x_0:
[----:B------:R-:W-:-:S00]  /*0320*/  BRA `(.L_x_0) ;  /* 0xfffffffc00fc7947 */ /* 0x000fc0000383ffff */
[----:B------:R-:W-:-:S00]  /*0330*/  NOP ;  /* 0x0000000000007918 */ /* 0x000fc00000000000 */
        /* <DEDUP_REMOVED lines=12> */
.L_x_1:


//--------------------- .nv.shared.triton_per_fused_dot_25 --------------------------
	.section	.nv.shared.triton_per_fused_dot_25,"aw",@nobits
	.sectionflags	@""
	.align	16
	.zero		1024


//--------------------- .nv.constant0.triton_per_fused_dot_25 --------------------------
	.section	.nv.constant0.triton_per_fused_dot_25,"a",@progbits
	.sectionflags	@""
	.align	4
.nv.constant0.triton_per_fused_dot_25:
	.zero		556
